//
// Generated by NVIDIA NVVM Compiler
//
// Compiler Build ID: CL-36424714
// Cuda compilation tools, release 13.0, V13.0.88
// Based on NVVM 20.0.0
//

.version 9.0
.target sm_100
.address_size 64

	// .globl	_Z11addIntegersPiS_S_
.extern .func  (.param .b32 func_retval0) vprintf
(
	.param .b64 vprintf_param_0,
	.param .b64 vprintf_param_1
)
;
.global .align 1 .b8 $str[22] = {73, 110, 32, 71, 80, 85, 32, 46, 46, 46, 32, 83, 117, 109, 32, 105, 100, 32, 37, 100, 10};

.visible .entry _Z11addIntegersPiS_S_(
	.param .u64 .ptr .align 1 _Z11addIntegersPiS_S__param_0,
	.param .u64 .ptr .align 1 _Z11addIntegersPiS_S__param_1,
	.param .u64 .ptr .align 1 _Z11addIntegersPiS_S__param_2
)
{
	.local .align 8 .b8 	__local_depot0[8];
	.reg .b64 	%SP;
	.reg .b64 	%SPL;
	.reg .b32 	%r<6>;
	.reg .b64 	%rd<11>;

	mov.u64 	%SPL, __local_depot0;
	cvta.local.u64 	%SP, %SPL;
	ld.param.u64 	%rd1, [_Z11addIntegersPiS_S__param_0];
	ld.param.u64 	%rd2, [_Z11addIntegersPiS_S__param_1];
	ld.param.u64 	%rd3, [_Z11addIntegersPiS_S__param_2];
	cvta.to.global.u64 	%rd4, %rd3;
	cvta.to.global.u64 	%rd5, %rd2;
	cvta.to.global.u64 	%rd6, %rd1;
	add.u64 	%rd7, %SP, 0;
	add.u64 	%rd8, %SPL, 0;
	ld.global.u32 	%r1, [%rd6];
	ld.global.u32 	%r2, [%rd5];
	add.s32 	%r3, %r2, %r1;
	st.global.u32 	[%rd4], %r3;
	st.local.u32 	[%rd8], %r3;
	mov.u64 	%rd9, $str;
	cvta.global.u64 	%rd10, %rd9;
	{ // callseq 0, 0
	.param .b64 param0;
	st.param.b64 	[param0], %rd10;
	.param .b64 param1;
	st.param.b64 	[param1], %rd7;
	.param .b32 retval0;
	call.uni (retval0), 
	vprintf, 
	(
	param0, 
	param1
	);
	ld.param.b32 	%r4, [retval0];
	} // callseq 0
	ret;

}


// ===== COMPILED SASS (sm_100) =====

	.target	sm_100

	.elftype	@"ET_EXEC"


//--------------------- .note.nv.tkinfo           --------------------------
	.section	.note.nv.tkinfo,"",@"SHT_NOTE"
	.sectionflags	@"SHF_NOTE_NV_TKINFO"
	.tkinfo
        /*0018*/ 	.word	0x00000002
        /*0030*/ 	.string	""
        /*0030*/ 	.string	"ptxas"
        /*0030*/ 	.string	"Cuda compilation tools, release 13.0, V13.0.88"
        /*0030*/ 	.string	"Build cuda_13.0.r13.0/compiler.36424714_0"
        /*0030*/ 	.string	"-arch sm_100 -m 64 "



//--------------------- .note.nv.cuinfo           --------------------------
	.section	.note.nv.cuinfo,"",@"SHT_NOTE"
	.sectionflags	@"SHF_NOTE_NV_CUINFO"
        /*0018*/ 	.short	0x0002
        /*001a*/ 	.short	0x0064
        /*001c*/ 	.short	0x0082
	.zero		2


//--------------------- .nv.info                  --------------------------
	.section	.nv.info,"",@"SHT_CUDA_INFO"
	.align	4


	//----- nvinfo : EIATTR_REGCOUNT
	.align		4
        /*0000*/ 	.byte	0x04, 0x2f
        /*0002*/ 	.short	(.L_2 - .L_1)
	.align		4
.L_1:
        /*0004*/ 	.word	index@(_Z11addIntegersPiS_S_)
        /*0008*/ 	.word	0x00000018


	//----- nvinfo : EIATTR_FRAME_SIZE
	.align		4
.L_2:
        /*000c*/ 	.byte	0x04, 0x11
        /*000e*/ 	.short	(.L_4 - .L_3)
	.align		4
.L_3:
        /*0010*/ 	.word	index@(_Z11addIntegersPiS_S_)
        /*0014*/ 	.word	0x00000008


	//----- nvinfo : EIATTR_MIN_STACK_SIZE
	.align		4
.L_4:
        /*0018*/ 	.byte	0x04, 0x12
        /*001a*/ 	.short	(.L_6 - .L_5)
	.align		4
.L_5:
        /*001c*/ 	.word	index@(_Z11addIntegersPiS_S_)
        /*0020*/ 	.word	0x00000008
.L_6:


//--------------------- .nv.compat                --------------------------
	.section	.nv.compat,"",@"SHT_CUDA_COMPAT_INFO"
	.align	4
        /*0000*/ 	.byte	0x02, 0x09, 0x00, 0x00, 0x02, 0x02, 0x01, 0x00, 0x02, 0x05, 0x05, 0x00, 0x03, 0x07, 0x01, 0x01
        /*0010*/ 	.byte	0x02, 0x03, 0x00, 0x00, 0x02, 0x06, 0x01, 0x00, 0x04, 0x0b, 0x08, 0x00, 0x09, 0x00, 0x00, 0x00
        /*0020*/ 	.byte	0x00, 0x00, 0x00, 0x00


//--------------------- .nv.info._Z11addIntegersPiS_S_ --------------------------
	.section	.nv.info._Z11addIntegersPiS_S_,"",@"SHT_CUDA_INFO"
	.sectionflags	@""
	.align	4


	//----- nvinfo : EIATTR_CUDA_API_VERSION
	.align		4
        /*0000*/ 	.byte	0x04, 0x37
        /*0002*/ 	.short	(.L_8 - .L_7)
.L_7:
        /*0004*/ 	.word	0x00000082


	//----- nvinfo : EIATTR_KPARAM_INFO
	.align		4
.L_8:
        /*0008*/ 	.byte	0x04, 0x17
        /*000a*/ 	.short	(.L_10 - .L_9)
.L_9:
        /*000c*/ 	.word	0x00000000
        /*0010*/ 	.short	0x0002
        /*0012*/ 	.short	0x0010
        /*0014*/ 	.byte	0x00, 0xf5, 0x21, 0x00


	//----- nvinfo : EIATTR_KPARAM_INFO
	.align		4
.L_10:
        /*0018*/ 	.byte	0x04, 0x17
        /*001a*/ 	.short	(.L_12 - .L_11)
.L_11:
        /*001c*/ 	.word	0x00000000
        /*0020*/ 	.short	0x0001
        /*0022*/ 	.short	0x0008
        /*0024*/ 	.byte	0x00, 0xf5, 0x21, 0x00


	//----- nvinfo : EIATTR_KPARAM_INFO
	.align		4
.L_12:
        /*0028*/ 	.byte	0x04, 0x17
        /*002a*/ 	.short	(.L_14 - .L_13)
.L_13:
        /*002c*/ 	.word	0x00000000
        /*0030*/ 	.short	0x0000
        /*0032*/ 	.short	0x0000
        /*0034*/ 	.byte	0x00, 0xf5, 0x21, 0x00


	//----- nvinfo : EIATTR_SPARSE_MMA_MASK
	.align		4
.L_14:
        /*0038*/ 	.byte	0x03, 0x50
        /*003a*/ 	.short	0x0000


	//----- nvinfo : EIATTR_MAXREG_COUNT
	.align		4
        /*003c*/ 	.byte	0x03, 0x1b
        /*003e*/ 	.short	0x00ff


	//----- nvinfo : EIATTR_EXTERNS
	.align		4
        /*0040*/ 	.byte	0x04, 0x0f
        /*0042*/ 	.short	(.L_16 - .L_15)


	//   ....[0]....
	.align		4
.L_15:
        /*0044*/ 	.word	index@(vprintf)


	//----- nvinfo : EIATTR_MERCURY_ISA_VERSION
	.align		4
.L_16:
        /*0048*/ 	.byte	0x03, 0x5f
        /*004a*/ 	.short	0x0101


	//----- nvinfo : EIATTR_VRC_CTA_INIT_COUNT
	.align		4
        /*004c*/ 	.byte	0x02, 0x4a
	.zero		1
	.zero		1


	//----- nvinfo : EIATTR_SYSCALL_OFFSETS
	.align		4
        /*0050*/ 	.byte	0x04, 0x46
        /*0052*/ 	.short	(.L_18 - .L_17)


	//   ....[0]....
.L_17:
        /*0054*/ 	.word	0x00000150


	//----- nvinfo : EIATTR_EXIT_INSTR_OFFSETS
	.align		4
.L_18:
        /*0058*/ 	.byte	0x04, 0x1c
        /*005a*/ 	.short	(.L_20 - .L_19)


	//   ....[0]....
.L_19:
        /*005c*/ 	.word	0x00000160


	//----- nvinfo : EIATTR_CBANK_PARAM_SIZE
	.align		4
.L_20:
        /*0060*/ 	.byte	0x03, 0x19
        /*0062*/ 	.short	0x0018


	//----- nvinfo : EIATTR_PARAM_CBANK
	.align		4
        /*0064*/ 	.byte	0x04, 0x0a
        /*0066*/ 	.short	(.L_22 - .L_21)
	.align		4
.L_21:
        /*0068*/ 	.word	index@(.nv.constant0._Z11addIntegersPiS_S_)
        /*006c*/ 	.short	0x0380
        /*006e*/ 	.short	0x0018


	//----- nvinfo : EIATTR_SW_WAR
	.align		4
.L_22:
        /*0070*/ 	.byte	0x04, 0x36
        /*0072*/ 	.short	(.L_24 - .L_23)
.L_23:
        /*0074*/ 	.word	0x00000008
.L_24:


//--------------------- .nv.callgraph             --------------------------
	.section	.nv.callgraph,"",@"SHT_CUDA_CALLGRAPH"
	.align	4
	.sectionentsize	8
	.align		4
        /*0000*/ 	.word	0x00000000
	.align		4
        /*0004*/ 	.word	0xffffffff
	.align		4
        /*0008*/ 	.word	index@(_Z11addIntegersPiS_S_)
	.align		4
        /*000c*/ 	.word	index@(vprintf)
	.align		4
        /*0010*/ 	.word	0x00000000
	.align		4
        /*0014*/ 	.word	0xfffffffe
	.align		4
        /*0018*/ 	.word	0x00000000
	.align		4
        /*001c*/ 	.word	0xfffffffd
	.align		4
        /*0020*/ 	.word	0x00000000
	.align		4
        /*0024*/ 	.word	0xfffffffc


//--------------------- .nv.constant4             --------------------------
	.section	.nv.constant4,"a",@progbits
	.align	8
	.align		8
.nv.constant4:
        /*0000*/ 	.dword	vprintf
	.align		8
        /*0008*/ 	.dword	$str


//--------------------- .text._Z11addIntegersPiS_S_ --------------------------
	.section	.text._Z11addIntegersPiS_S_,"ax",@progbits
	.align	128
        .global         _Z11addIntegersPiS_S_
        .type           _Z11addIntegersPiS_S_,@function
        .size           _Z11addIntegersPiS_S_,(.L_x_2 - _Z11addIntegersPiS_S_)
        .other          _Z11addIntegersPiS_S_,@"STO_CUDA_ENTRY STV_DEFAULT"
_Z11addIntegersPiS_S_:
.text._Z11addIntegersPiS_S_:
[----:B------:R-:W0:Y:S08]  /*0000*/  LDC R1, c[0x0][0x37c] ;  /* 0x0000df00ff017b82 */ /* 0x000e300000000800 */
[----:B------:R-:W1:Y:S01]  /*0010*/  LDC.64 R4, c[0x0][0x380] ;  /* 0x0000e000ff047b82 */ /* 0x000e620000000a00 */
[----:B------:R-:W1:Y:S01]  /*0020*/  LDCU.64 UR4, c[0x0][0x358] ;  /* 0x00006b00ff0477ac */ /* 0x000e620008000a00 */
[----:B0-----:R-:W-:-:S06]  /*0030*/  VIADD R1, R1, 0xfffffff8 ;  /* 0xfffffff801017836 */ /* 0x001fcc0000000000 */
[----:B------:R-:W0:Y:S08]  /*0040*/  LDC.64 R2, c[0x0][0x388] ;  /* 0x0000e200ff027b82 */ /* 0x000e300000000a00 */
[----:B------:R-:W2:Y:S01]  /*0050*/  LDC.64 R8, c[0x0][0x390] ;  /* 0x0000e400ff087b82 */ /* 0x000ea20000000a00 */
[----:B------:R-:W3:Y:S01]  /*0060*/  LDCU UR6, c[0x0][0x2f8] ;  /* 0x00005f00ff0677ac */ /* 0x000ee20008000800 */
[----:B------:R-:W4:Y:S01]  /*0070*/  LDCU.64 UR8, c[0x4][0x8] ;  /* 0x01000100ff0877ac */ /* 0x000f220008000a00 */
[----:B-1----:R4:W5:Y:S04]  /*0080*/  LDG.E R0, desc[UR4][R4.64] ;  /* 0x0000000404007981 */ /* 0x002968000c1e1900 */
[----:B0-----:R-:W5:Y:S01]  /*0090*/  LDG.E R3, desc[UR4][R2.64] ;  /* 0x0000000402037981 */ /* 0x001f62000c1e1900 */
[----:B------:R-:W-:-:S02]  /*00a0*/  MOV R10, 0x0 ;  /* 0x00000000000a7802 */ /* 0x000fc40000000f00 */
[----:B---3--:R-:W-:-:S04]  /*00b0*/  IADD3 R6, P0, PT, R1, UR6, RZ ;  /* 0x0000000601067c10 */ /* 0x008fc8000ff1e0ff */
[----:B------:R-:W0:Y:S01]  /*00c0*/  LDC.64 R10, c[0x4][R10] ;  /* 0x010000000a0a7b82 */ /* 0x000e220000000a00 */
[----:B----4-:R-:W-:Y:S01]  /*00d0*/  MOV R4, UR8 ;  /* 0x0000000800047c02 */ /* 0x010fe20008000f00 */
[----:B------:R-:W-:Y:S02]  /*00e0*/  IMAD.U32 R5, RZ, RZ, UR9 ;  /* 0x00000009ff057e24 */ /* 0x000fe4000f8e00ff */
[----:B-----5:R-:W-:-:S05]  /*00f0*/  IMAD.IADD R0, R0, 0x1, R3 ;  /* 0x0000000100007824 */ /* 0x020fca00078e0203 */
[----:B------:R1:W-:Y:S04]  /*0100*/  STL [R1], R0 ;  /* 0x0000000001007387 */ /* 0x0003e80000100800 */
[----:B--2---:R1:W-:Y:S01]  /*0110*/  STG.E desc[UR4][R8.64], R0 ;  /* 0x0000000008007986 */ /* 0x0043e2000c101904 */
[----:B------:R-:W2:Y:S02]  /*0120*/  LDCU UR4, c[0x0][0x2fc] ;  /* 0x00005f80ff0477ac */ /* 0x000ea40008000800 */
[----:B012---:R-:W-:-:S07]  /*0130*/  IADD3.X R7, PT, PT, RZ, UR4, RZ, P0, !PT ;  /* 0x00000004ff077c10 */ /* 0x007fce00087fe4ff */
[----:B------:R-:W-:-:S07]  /*0140*/  LEPC R20, `(.L_x_0) ;  /* 0x000000001014794e */ /* 0x000fce0000000000 */
[----:B------:R-:W-:Y:S05]  /*0150*/  CALL.ABS.NOINC R10 ;  /* 0x000000000a007343 */ /* 0x000fea0003c00000 */
.L_x_0:
[----:B------:R-:W-:Y:S05]  /*0160*/  EXIT ;  /* 0x000000000000794d */ /* 0x000fea0003800000 */
.L_x_1:
[----:B------:R-:W-:-:S00]  /*0170*/  BRA `(.L_x_1) ;  /* 0xfffffffc00fc7947 */ /* 0x000fc0000383ffff */
[----:B------:R-:W-:-:S00]  /*0180*/  NOP ;  /* 0x0000000000007918 */ /* 0x000fc00000000000 */
[----:B------:R-:W-:-:S00]  /*0190*/  NOP ;  /* 0x0000000000007918 */ /* 0x000fc00000000000 */
[----:B------:R-:W-:-:S00]  /*01a0*/  NOP ;  /* 0x0000000000007918 */ /* 0x000fc00000000000 */
[----:B------:R-:W-:-:S00]  /*01b0*/  NOP ;  /* 0x0000000000007918 */ /* 0x000fc00000000000 */
[----:B------:R-:W-:-:S00]  /*01c0*/  NOP ;  /* 0x0000000000007918 */ /* 0x000fc00000000000 */
[----:B------:R-:W-:-:S00]  /*01d0*/  NOP ;  /* 0x0000000000007918 */ /* 0x000fc00000000000 */
[----:B------:R-:W-:-:S00]  /*01e0*/  NOP ;  /* 0x0000000000007918 */ /* 0x000fc00000000000 */
[----:B------:R-:W-:-:S00]  /*01f0*/  NOP ;  /* 0x0000000000007918 */ /* 0x000fc00000000000 */
.L_x_2:


//--------------------- .nv.global.init           --------------------------
	.section	.nv.global.init,"aw",@progbits
.nv.global.init:
	.type		$str,@object
	.size		$str,(.L_0 - $str)
$str:
        /*0000*/ 	.byte	0x49, 0x6e, 0x20, 0x47, 0x50, 0x55, 0x20, 0x2e, 0x2e, 0x2e, 0x20, 0x53, 0x75, 0x6d, 0x20, 0x69
        /*0010*/ 	.byte	0x64, 0x20, 0x25, 0x64, 0x0a, 0x00
.L_0:


//--------------------- .nv.shared.reserved.0     --------------------------
	.section	.nv.shared.reserved.0,"aw",@nobits
	.weak		__nv_reservedSMEM_offset_0_alias
	.size		__nv_reservedSMEM_offset_0_alias, 0, 64
	.other		__nv_reservedSMEM_offset_0_alias,@"STO_CUDA_RESERVED_SHARED STV_DEFAULT"
__nv_reservedSMEM_offset_0_alias:
	.zero		0
	.zero		64


//--------------------- .nv.constant0._Z11addIntegersPiS_S_ --------------------------
	.section	.nv.constant0._Z11addIntegersPiS_S_,"a",@progbits
	.sectionflags	@""
	.align	4
.nv.constant0._Z11addIntegersPiS_S_:
	.zero		920


//--------------------- SYMBOLS --------------------------

	.type		.nv.reservedSmem.offset0,@object
	.size		.nv.reservedSmem.offset0,0x4
	.type		vprintf,@function
